	.headerflags	@"EF_CUDA_TEXMODE_UNIFIED EF_CUDA_64BIT_ADDRESS EF_CUDA_ACCELERATORS EF_CUDA_SM90 EF_CUDA_VIRTUAL_SM(EF_CUDA_SM90)"
	.elftype	@"ET_EXEC"


//--------------------- .nv.info                  --------------------------
	.section	.nv.info,"",@"SHT_CUDA_INFO"
	.align	4


	//----- nvinfo : EIATTR_REGCOUNT
	.align		4
        /*0000*/ 	.byte	0x04, 0x2f
        /*0002*/ 	.short	(.L_1 - .L_0)
	.align		4
.L_0:
        /*0004*/ 	.word	index@(triton_mm)
        /*0008*/ 	.word	0x00000028


	//----- nvinfo : EIATTR_MIN_STACK_SIZE
	.align		4
.L_1:
        /*000c*/ 	.byte	0x04, 0x12
        /*000e*/ 	.short	(.L_3 - .L_2)
	.align		4
.L_2:
        /*0010*/ 	.word	index@(triton_mm)
        /*0014*/ 	.word	0x00000000


	//----- nvinfo : EIATTR_FRAME_SIZE
	.align		4
.L_3:
        /*0018*/ 	.byte	0x04, 0x11
        /*001a*/ 	.short	(.L_5 - .L_4)
	.align		4
.L_4:
        /*001c*/ 	.word	index@(triton_mm)
        /*0020*/ 	.word	0x00000000


	//----- nvinfo : EIATTR_MIN_STACK_SIZE
	.align		4
.L_5:
        /*0024*/ 	.byte	0x04, 0x12
        /*0026*/ 	.short	(.L_7 - .L_6)
	.align		4
.L_6:
        /*0028*/ 	.word	index@(triton_mm)
        /*002c*/ 	.word	0x00000000
.L_7:


//--------------------- .nv.info.triton_mm        --------------------------
	.section	.nv.info.triton_mm,"",@"SHT_CUDA_INFO"
	.sectionflags	@""
	.align	4


	//----- nvinfo : EIATTR_CUDA_API_VERSION
	.align		4
        /*0000*/ 	.byte	0x04, 0x37
        /*0002*/ 	.short	(.L_9 - .L_8)
.L_8:
        /*0004*/ 	.word	0x0000007c


	//----- nvinfo : EIATTR_KPARAM_INFO
	.align		4
.L_9:
        /*0008*/ 	.byte	0x04, 0x17
        /*000a*/ 	.short	(.L_11 - .L_10)
.L_10:
        /*000c*/ 	.word	0x00000000
        /*0010*/ 	.short	0x0003
        /*0012*/ 	.short	0x0018
        /*0014*/ 	.byte	0x00, 0xf0, 0x11, 0x00


	//----- nvinfo : EIATTR_KPARAM_INFO
	.align		4
.L_11:
        /*0018*/ 	.byte	0x04, 0x17
        /*001a*/ 	.short	(.L_13 - .L_12)
.L_12:
        /*001c*/ 	.word	0x00000000
        /*0020*/ 	.short	0x0002
        /*0022*/ 	.short	0x0010
        /*0024*/ 	.byte	0x00, 0xf0, 0x21, 0x00


	//----- nvinfo : EIATTR_KPARAM_INFO
	.align		4
.L_13:
        /*0028*/ 	.byte	0x04, 0x17
        /*002a*/ 	.short	(.L_15 - .L_14)
.L_14:
        /*002c*/ 	.word	0x00000000
        /*0030*/ 	.short	0x0001
        /*0032*/ 	.short	0x0008
        /*0034*/ 	.byte	0x00, 0xf0, 0x21, 0x00


	//----- nvinfo : EIATTR_KPARAM_INFO
	.align		4
.L_15:
        /*0038*/ 	.byte	0x04, 0x17
        /*003a*/ 	.short	(.L_17 - .L_16)
.L_16:
        /*003c*/ 	.word	0x00000000
        /*0040*/ 	.short	0x0000
        /*0042*/ 	.short	0x0000
        /*0044*/ 	.byte	0x00, 0xf0, 0x21, 0x00


	//----- nvinfo : EIATTR_SPARSE_MMA_MASK
	.align		4
.L_17:
        /*0048*/ 	.byte	0x03, 0x50
        /*004a*/ 	.short	0x0000


	//----- nvinfo : EIATTR_MAXREG_COUNT
	.align		4
        /*004c*/ 	.byte	0x03, 0x1b
        /*004e*/ 	.short	0x00ff


	//----- nvinfo : EIATTR_COOP_GROUP_MASK_REGIDS
	.align		4
        /*0050*/ 	.byte	0x04, 0x29
        /*0052*/ 	.short	(.L_19 - .L_18)


	//   ....[0]....
.L_18:
        /*0054*/ 	.word	0xffffffff


	//----- nvinfo : EIATTR_COOP_GROUP_INSTR_OFFSETS
	.align		4
.L_19:
        /*0058*/ 	.byte	0x04, 0x28
        /*005a*/ 	.short	(.L_21 - .L_20)


	//   ....[0]....
.L_20:
        /*005c*/ 	.word	0x00000a60


	//----- nvinfo : EIATTR_EXIT_INSTR_OFFSETS
	.align		4
.L_21:
        /*0060*/ 	.byte	0x04, 0x1c
        /*0062*/ 	.short	(.L_23 - .L_22)


	//   ....[0]....
.L_22:
        /*0064*/ 	.word	0x00000050


	//   ....[1]....
        /*0068*/ 	.word	0x00002070


	//   ....[2]....
        /*006c*/ 	.word	0x000020d0


	//----- nvinfo : EIATTR_MAX_THREADS
	.align		4
.L_23:
        /*0070*/ 	.byte	0x04, 0x05
        /*0072*/ 	.short	(.L_25 - .L_24)
.L_24:
        /*0074*/ 	.word	0x00000100
        /*0078*/ 	.word	0x00000001
        /*007c*/ 	.word	0x00000001


	//----- nvinfo : EIATTR_CBANK_PARAM_SIZE
	.align		4
.L_25:
        /*0080*/ 	.byte	0x03, 0x19
        /*0082*/ 	.short	0x001c


	//----- nvinfo : EIATTR_PARAM_CBANK
	.align		4
        /*0084*/ 	.byte	0x04, 0x0a
        /*0086*/ 	.short	(.L_27 - .L_26)
	.align		4
.L_26:
        /*0088*/ 	.word	index@(.nv.constant0.triton_mm)
        /*008c*/ 	.short	0x0210
        /*008e*/ 	.short	0x001c


	//----- nvinfo : EIATTR_SW_WAR
	.align		4
.L_27:
        /*0090*/ 	.byte	0x04, 0x36
        /*0092*/ 	.short	(.L_29 - .L_28)
.L_28:
        /*0094*/ 	.word	0x00000008
.L_29:


//--------------------- .nv.callgraph             --------------------------
	.section	.nv.callgraph,"",@"SHT_CUDA_CALLGRAPH"
	.align	4
	.sectionentsize	8
	.align		4
        /*0000*/ 	.word	0x00000000
	.align		4
        /*0004*/ 	.word	0xffffffff
	.align		4
        /*0008*/ 	.word	0x00000000
	.align		4
        /*000c*/ 	.word	0xfffffffe
	.align		4
        /*0010*/ 	.word	0x00000000
	.align		4
        /*0014*/ 	.word	0xfffffffd
	.align		4
        /*0018*/ 	.word	0x00000000
	.align		4
        /*001c*/ 	.word	0xfffffffc


//--------------------- .text.triton_mm           --------------------------
	.section	.text.triton_mm,"ax",@progbits
	.sectionflags	@"SHF_BARRIERS=1"
	.align	128
        .global         triton_mm
        .type           triton_mm,@function
        .size           triton_mm,(.L_x_2 - triton_mm)
        .other          triton_mm,@"STO_CUDA_ENTRY STV_DEFAULT"
triton_mm:
.text.triton_mm:
[----:B------:R-:W1:Y:S02]  /*0000*/  LDC R1, c[0x0][0x28] ;  /* 0x00000a00ff017b82 */ /* 0x000e640000000800 */
[----:B------:R-:W2:Y:S01]  /*0010*/  LDC R6, c[0x0][0x228] ;  /* 0x00008a00ff067b82 */ /* 0x000ea20000000800 */
[----:B------:R-:W-:-:S04]  /*0020*/  IMAD.MOV.U32 R3, RZ, RZ, 0xc00 ;  /* 0x00000c00ff037424 */ /* 0x000fc800078e00ff */
[----:B--2---:R-:W-:-:S05]  /*0030*/  IMAD R0, R6, R3, 0xc00000 ;  /* 0x00c0000006007424 */ /* 0x004fca00078e0203 */
[----:B------:R-:W-:-:S13]  /*0040*/  ISETP.NE.AND P0, PT, R0, RZ, PT ;  /* 0x000000ff0000720c */ /* 0x000fda0003f05270 */
[----:B------:R-:W-:Y:S05]  /*0050*/  @!P0 EXIT ;  /* 0x000000000000894d */ /* 0x000fea0003800000 */
[----:B------:R-:W2:Y:S01]  /*0060*/  S2R R5, SR_CTAID.X ;  /* 0x0000000000057919 */ /* 0x000ea20000002500 */
[----:B------:R-:W-:Y:S01]  /*0070*/  VIADD R0, R6, 0x103f ;  /* 0x0000103f06007836 */ /* 0x000fe20000000000 */
[----:B------:R-:W3:Y:S01]  /*0080*/  S2UR UR4, SR_CgaCtaId ;  /* 0x00000000000479c3 */ /* 0x000ee20000008800 */
[----:B------:R-:W-:Y:S01]  /*0090*/  UMOV UR6, 0x400 ;  /* 0x0000040000067882 */ /* 0x000fe20000000000 */
[----:B------:R-:W-:Y:S01]  /*00a0*/  ULDC.64 UR20, c[0x0][0x208] ;  /* 0x0000820000147ab9 */ /* 0x000fe20000000a00 */
[----:B------:R-:W-:Y:S01]  /*00b0*/  IMAD.MOV.U32 R33, RZ, RZ, 0x3 ;  /* 0x00000003ff217424 */ /* 0x000fe200078e00ff */
[----:B------:R-:W-:Y:S01]  /*00c0*/  SHF.R.S32.HI R3, RZ, 0x1f, R0 ;  /* 0x0000001fff037819 */ /* 0x000fe20000011400 */
[----:B------:R-:W-:Y:S01]  /*00d0*/  IMAD.MOV.U32 R20, RZ, RZ, -0x20 ;  /* 0xffffffe0ff147424 */ /* 0x000fe200078e00ff */
[----:B------:R-:W-:Y:S02]  /*00e0*/  CS2R R24, SRZ ;  /* 0x0000000000187805 */ /* 0x000fe4000001ff00 */
[----:B------:R-:W-:-:S02]  /*00f0*/  CS2R R26, SRZ ;  /* 0x00000000001a7805 */ /* 0x000fc4000001ff00 */
[----:B------:R-:W-:Y:S02]  /*0100*/  LEA.HI R0, R3, R0, RZ, 0x6 ;  /* 0x0000000003007211 */ /* 0x000fe400078f30ff */
[----:B------:R-:W-:Y:S02]  /*0110*/  CS2R R28, SRZ ;  /* 0x00000000001c7805 */ /* 0x000fe4000001ff00 */
[----:B------:R-:W-:Y:S01]  /*0120*/  CS2R R30, SRZ ;  /* 0x00000000001e7805 */ /* 0x000fe2000001ff00 */
[----:B---3--:R-:W-:-:S03]  /*0130*/  UPRMT UR6, UR4, 0x654, UR6 ;  /* 0x0000065404067896 */ /* 0x008fc60008000006 */
[----:B------:R-:W-:Y:S01]  /*0140*/  UMOV UR4, 0xffffffff ;  /* 0xffffffff00047882 */ /* 0x000fe20000000000 */
[C---:B--2---:R-:W-:Y:S01]  /*0150*/  IMAD.HI R2, R5.reuse, 0x2aaaaaab, RZ ;  /* 0x2aaaaaab05027827 */ /* 0x044fe200078e02ff */
[----:B------:R-:W-:-:S04]  /*0160*/  ISETP.GE.AND P2, PT, R5, RZ, PT ;  /* 0x000000ff0500720c */ /* 0x000fc80003f46270 */
[----:B------:R-:W-:-:S04]  /*0170*/  SHF.R.U32.HI R7, RZ, 0x1f, R2 ;  /* 0x0000001fff077819 */ /* 0x000fc80000011602 */
[----:B------:R-:W-:-:S05]  /*0180*/  LEA.HI.SX32 R10, R2, R7, 0x19 ;  /* 0x00000007020a7211 */ /* 0x000fca00078fcaff */
[----:B------:R-:W-:-:S05]  /*0190*/  IMAD.SHL.U32 R7, R10, 0x8, RZ ;  /* 0x000000080a077824 */ /* 0x000fca00078e00ff */
[----:B------:R-:W-:-:S04]  /*01a0*/  LEA.HI.SX32 R0, R0, -R7, 0x1a ;  /* 0x8000000700007211 */ /* 0x000fc800078fd2ff */
[----:B------:R-:W-:Y:S01]  /*01b0*/  VIMNMX R3, R0, 0x8, PT ;  /* 0x0000000800037848 */ /* 0x000fe20003fe0100 */
[----:B------:R-:W-:Y:S01]  /*01c0*/  VIADD R0, R6, 0x1000 ;  /* 0x0000100006007836 */ /* 0x000fe20000000000 */
[----:B------:R-:W-:Y:S02]  /*01d0*/  IABS R6, R5 ;  /* 0x0000000500067213 */ /* 0x000fe40000000000 */
[-C--:B------:R-:W-:Y:S02]  /*01e0*/  IABS R4, R3.reuse ;  /* 0x0000000300047213 */ /* 0x080fe40000000000 */
[----:B------:R-:W-:Y:S02]  /*01f0*/  IABS R12, R3 ;  /* 0x00000003000c7213 */ /* 0x000fe40000000000 */
[----:B------:R-:W2:Y:S03]  /*0200*/  I2F.RP R2, R4 ;  /* 0x0000000400027306 */ /* 0x000ea60000209400 */
[----:B------:R-:W-:-:S02]  /*0210*/  IMAD.MOV R14, RZ, RZ, -R12 ;  /* 0x000000ffff0e7224 */ /* 0x000fc400078e0a0c */
[----:B------:R-:W-:-:S05]  /*0220*/  IMAD R12, R10, -0x300, R5 ;  /* 0xfffffd000a0c7824 */ /* 0x000fca00078e0205 */
[----:B------:R-:W-:Y:S02]  /*0230*/  IABS R10, R12 ;  /* 0x0000000c000a7213 */ /* 0x000fe40000000000 */
[----:B------:R-:W-:Y:S01]  /*0240*/  LOP3.LUT R12, R12, R3, RZ, 0x3c, !PT ;  /* 0x000000030c0c7212 */ /* 0x000fe200078e3cff */
[----:B--2---:R-:W2:Y:S02]  /*0250*/  MUFU.RCP R2, R2 ;  /* 0x0000000200027308 */ /* 0x004ea40000001000 */
[----:B--2---:R-:W-:Y:S01]  /*0260*/  VIADD R8, R2, 0xffffffe ;  /* 0x0ffffffe02087836 */ /* 0x004fe20000000000 */
[----:B------:R-:W-:-:S05]  /*0270*/  IABS R2, R0 ;  /* 0x0000000000027213 */ /* 0x000fca0000000000 */
[----:B------:R2:W3:Y:S02]  /*0280*/  F2I.FTZ.U32.TRUNC.NTZ R9, R8 ;  /* 0x0000000800097305 */ /* 0x0004e4000021f000 */
[----:B--2---:R-:W-:Y:S02]  /*0290*/  IMAD.MOV.U32 R8, RZ, RZ, RZ ;  /* 0x000000ffff087224 */ /* 0x004fe400078e00ff */
[----:B---3--:R-:W-:-:S04]  /*02a0*/  IMAD.MOV R11, RZ, RZ, -R9 ;  /* 0x000000ffff0b7224 */ /* 0x008fc800078e0a09 */
[----:B------:R-:W-:-:S04]  /*02b0*/  IMAD R11, R11, R4, RZ ;  /* 0x000000040b0b7224 */ /* 0x000fc800078e02ff */
[----:B------:R-:W-:-:S04]  /*02c0*/  IMAD.HI.U32 R9, R9, R11, R8 ;  /* 0x0000000b09097227 */ /* 0x000fc800078e0008 */
[----:B------:R-:W-:Y:S02]  /*02d0*/  IMAD.MOV.U32 R11, RZ, RZ, R6 ;  /* 0x000000ffff0b7224 */ /* 0x000fe400078e0006 */
[----:B------:R-:W-:Y:S02]  /*02e0*/  IMAD.MOV.U32 R6, RZ, RZ, R2 ;  /* 0x000000ffff067224 */ /* 0x000fe400078e0002 */
[C---:B------:R-:W-:Y:S02]  /*02f0*/  IMAD.HI.U32 R2, R9.reuse, R11, RZ ;  /* 0x0000000b09027227 */ /* 0x040fe400078e00ff */
[----:B------:R-:W2:Y:S02]  /*0300*/  I2F.RP R8, R6 ;  /* 0x0000000600087306 */ /* 0x000ea40000209400 */
[----:B------:R-:W-:Y:S02]  /*0310*/  IMAD R11, R2, R14, R11 ;  /* 0x0000000e020b7224 */ /* 0x000fe400078e020b */
[----:B------:R-:W3:Y:S01]  /*0320*/  S2R R2, SR_TID.X ;  /* 0x0000000000027919 */ /* 0x000ee20000002100 */
[----:B------:R-:W-:-:S02]  /*0330*/  IMAD.HI.U32 R9, R9, R10, RZ ;  /* 0x0000000a09097227 */ /* 0x000fc400078e00ff */
[----:B------:R-:W-:Y:S02]  /*0340*/  ISETP.GT.U32.AND P0, PT, R4, R11, PT ;  /* 0x0000000b0400720c */ /* 0x000fe40003f04070 */
[----:B------:R-:W-:-:S05]  /*0350*/  IMAD R13, R9, R14, R10 ;  /* 0x0000000e090d7224 */ /* 0x000fca00078e020a */
[----:B------:R-:W-:Y:S01]  /*0360*/  ISETP.GT.U32.AND P1, PT, R4, R13, PT ;  /* 0x0000000d0400720c */ /* 0x000fe20003f24070 */
[----:B--2---:R-:W2:Y:S05]  /*0370*/  MUFU.RCP R8, R8 ;  /* 0x0000000800087308 */ /* 0x004eaa0000001000 */
[----:B------:R-:W-:-:S05]  /*0380*/  @!P0 IMAD.IADD R11, R11, 0x1, -R4 ;  /* 0x000000010b0b8824 */ /* 0x000fca00078e0a04 */
[----:B------:R-:W-:Y:S02]  /*0390*/  ISETP.GT.U32.AND P0, PT, R4, R11, PT ;  /* 0x0000000b0400720c */ /* 0x000fe40003f04070 */
[----:B------:R-:W-:Y:S02]  /*03a0*/  @!P1 IMAD.IADD R13, R13, 0x1, -R4 ;  /* 0x000000010d0d9824 */ /* 0x000fe400078e0a04 */
[----:B------:R-:W-:Y:S02]  /*03b0*/  @!P1 VIADD R9, R9, 0x1 ;  /* 0x0000000109099836 */ /* 0x000fe40000000000 */
[----:B--2---:R-:W-:Y:S01]  /*03c0*/  VIADD R5, R8, 0xffffffe ;  /* 0x0ffffffe08057836 */ /* 0x004fe20000000000 */
[----:B------:R-:W-:Y:S02]  /*03d0*/  LOP3.LUT R8, RZ, R3, RZ, 0x33, !PT ;  /* 0x00000003ff087212 */ /* 0x000fe400078e33ff */
[----:B------:R-:W-:Y:S02]  /*03e0*/  ISETP.GE.U32.AND P3, PT, R13, R4, PT ;  /* 0x000000040d00720c */ /* 0x000fe40003f66070 */
[----:B---3--:R-:W-:Y:S01]  /*03f0*/  SHF.R.U32.HI R15, RZ, 0x3, R2 ;  /* 0x00000003ff0f7819 */ /* 0x008fe20000011602 */
[----:B------:R-:W2:Y:S01]  /*0400*/  F2I.FTZ.U32.TRUNC.NTZ R5, R5 ;  /* 0x0000000500057305 */ /* 0x000ea2000021f000 */
[----:B------:R-:W-:Y:S01]  /*0410*/  @!P0 IMAD.IADD R11, R11, 0x1, -R4 ;  /* 0x000000010b0b8824 */ /* 0x000fe200078e0a04 */
[----:B------:R-:W-:Y:S01]  /*0420*/  ISETP.NE.AND P0, PT, R3, RZ, PT ;  /* 0x000000ff0300720c */ /* 0x000fe20003f05270 */
[----:B------:R-:W-:Y:S01]  /*0430*/  IMAD.MOV.U32 R4, RZ, RZ, RZ ;  /* 0x000000ffff047224 */ /* 0x000fe200078e00ff */
[----:B------:R-:W-:Y:S01]  /*0440*/  SGXT.U32 R15, R15, 0x5 ;  /* 0x000000050f0f781a */ /* 0x000fe20000000000 */
[----:B------:R-:W-:Y:S01]  /*0450*/  @!P2 IMAD.MOV R11, RZ, RZ, -R11 ;  /* 0x000000ffff0ba224 */ /* 0x000fe200078e0a0b */
[----:B------:R-:W-:-:S02]  /*0460*/  ISETP.GE.AND P2, PT, R12, RZ, PT ;  /* 0x000000ff0c00720c */ /* 0x000fc40003f46270 */
[--C-:B------:R-:W-:Y:S02]  /*0470*/  SHF.R.U32.HI R22, RZ, 0x5, R2.reuse ;  /* 0x00000005ff167819 */ /* 0x100fe40000011602 */
[----:B------:R-:W-:Y:S01]  /*0480*/  SEL R10, R8, R11, !P0 ;  /* 0x0000000b080a7207 */ /* 0x000fe20004000000 */
[----:B------:R-:W-:Y:S01]  /*0490*/  @P3 VIADD R9, R9, 0x1 ;  /* 0x0000000109093836 */ /* 0x000fe20000000000 */
[--C-:B------:R-:W-:Y:S02]  /*04a0*/  SHF.R.U32.HI R11, RZ, 0x2, R2.reuse ;  /* 0x00000002ff0b7819 */ /* 0x100fe40000011602 */
[----:B------:R-:W-:Y:S01]  /*04b0*/  SHF.R.U32.HI R32, RZ, 0x2, R2 ;  /* 0x00000002ff207819 */ /* 0x000fe20000011602 */
[----:B--2---:R-:W-:Y:S01]  /*04c0*/  IMAD.MOV R14, RZ, RZ, -R5 ;  /* 0x000000ffff0e7224 */ /* 0x004fe200078e0a05 */
[----:B------:R-:W-:Y:S01]  /*04d0*/  LOP3.LUT R23, R22, 0x7fffffc, RZ, 0xc0, !PT ;  /* 0x07fffffc16177812 */ /* 0x000fe200078ec0ff */
[----:B------:R-:W-:Y:S01]  /*04e0*/  IMAD.IADD R10, R7, 0x1, R10 ;  /* 0x00000001070a7824 */ /* 0x000fe200078e020a */
[----:B------:R-:W-:Y:S01]  /*04f0*/  SGXT.U32 R7, R11, 0x6 ;  /* 0x000000060b07781a */ /* 0x000fe20000000000 */
[----:B------:R-:W-:-:S02]  /*0500*/  IMAD.MOV.U32 R11, RZ, RZ, R14 ;  /* 0x000000ffff0b7224 */ /* 0x000fc400078e000e */
[----:B------:R-:W-:Y:S02]  /*0510*/  IMAD.SHL.U32 R10, R10, 0x40, RZ ;  /* 0x000000400a0a7824 */ /* 0x000fe400078e00ff */
[----:B------:R-:W-:Y:S02]  /*0520*/  IMAD R11, R11, R6, RZ ;  /* 0x000000060b0b7224 */ /* 0x000fe400078e02ff */
[----:B------:R-:W-:Y:S01]  /*0530*/  @!P2 IMAD.MOV R9, RZ, RZ, -R9 ;  /* 0x000000ffff09a224 */ /* 0x000fe200078e0a09 */
[----:B------:R-:W-:Y:S01]  /*0540*/  LOP3.LUT R3, R10, R7, RZ, 0xfc, !PT ;  /* 0x000000070a037212 */ /* 0x000fe200078efcff */
[----:B------:R-:W-:Y:S01]  /*0550*/  IMAD.HI.U32 R4, R5, R11, R4 ;  /* 0x0000000b05047227 */ /* 0x000fe200078e0004 */
[----:B------:R-:W-:Y:S02]  /*0560*/  IABS R10, R0 ;  /* 0x00000000000a7213 */ /* 0x000fe40000000000 */
[----:B------:R-:W-:Y:S02]  /*0570*/  IABS R13, R3 ;  /* 0x00000003000d7213 */ /* 0x000fe40000000000 */
[----:B------:R-:W-:Y:S01]  /*0580*/  ISETP.GE.AND P2, PT, R3, RZ, PT ;  /* 0x000000ff0300720c */ /* 0x000fe20003f46270 */
[----:B------:R-:W-:-:S02]  /*0590*/  IMAD.MOV R5, RZ, RZ, -R10 ;  /* 0x000000ffff057224 */ /* 0x000fc400078e0a0a */
[----:B------:R-:W-:Y:S01]  /*05a0*/  IMAD.HI.U32 R4, R4, R13, RZ ;  /* 0x0000000d04047227 */ /* 0x000fe200078e00ff */
[----:B------:R-:W2:Y:S03]  /*05b0*/  LDC.64 R10, c[0x0][0x218] ;  /* 0x00008600ff0a7b82 */ /* 0x000ea60000000a00 */
[----:B------:R-:W-:Y:S01]  /*05c0*/  IMAD R13, R4, R5, R13 ;  /* 0x00000005040d7224 */ /* 0x000fe200078e020d */
[----:B------:R-:W-:Y:S01]  /*05d0*/  SEL R4, R8, R9, !P0 ;  /* 0x0000000908047207 */ /* 0x000fe20004000000 */
[----:B------:R-:W-:Y:S01]  /*05e0*/  IMAD.SHL.U32 R5, R2, 0x8, RZ ;  /* 0x0000000802057824 */ /* 0x000fe200078e00ff */
[----:B------:R-:W-:Y:S02]  /*05f0*/  ISETP.NE.AND P0, PT, R0, RZ, PT ;  /* 0x000000ff0000720c */ /* 0x000fe40003f05270 */
[----:B------:R-:W-:Y:S01]  /*0600*/  ISETP.GT.U32.AND P1, PT, R6, R13, PT ;  /* 0x0000000d0600720c */ /* 0x000fe20003f24070 */
[----:B------:R-:W-:Y:S01]  /*0610*/  IMAD.SHL.U32 R4, R4, 0x20, RZ ;  /* 0x0000002004047824 */ /* 0x000fe200078e00ff */
[----:B------:R-:W-:Y:S01]  /*0620*/  LOP3.LUT R14, R5, 0x18, R2, 0x48, !PT ;  /* 0x00000018050e7812 */ /* 0x000fe200078e4802 */
[----:B------:R-:W3:Y:S03]  /*0630*/  LDC.64 R8, c[0x0][0x210] ;  /* 0x00008400ff087b82 */ /* 0x000ee60000000a00 */
[----:B------:R-:W-:Y:S01]  /*0640*/  LOP3.LUT R18, R4, R15, RZ, 0xfc, !PT ;  /* 0x0000000f04127212 */ /* 0x000fe200078efcff */
[----:B------:R-:W-:Y:S01]  /*0650*/  IMAD R16, R7, 0x20, R14 ;  /* 0x0000002007107824 */ /* 0x000fe200078e020e */
[----:B------:R-:W-:-:S03]  /*0660*/  SHF.R.U32.HI R7, RZ, 0x3, R2 ;  /* 0x00000003ff077819 */ /* 0x000fc60000011602 */
[----:B------:R-:W-:Y:S01]  /*0670*/  IMAD.HI R12, R18, 0x2aaaaaab, RZ ;  /* 0x2aaaaaab120c7827 */ /* 0x000fe200078e02ff */
[----:B------:R-:W-:-:S03]  /*0680*/  LOP3.LUT R14, R7, R2, RZ, 0x3c, !PT ;  /* 0x00000002070e7212 */ /* 0x000fc600078e3cff */
[----:B------:R-:W-:Y:S01]  /*0690*/  @!P1 IMAD.IADD R13, R13, 0x1, -R6 ;  /* 0x000000010d0d9824 */ /* 0x000fe200078e0a06 */
[----:B------:R-:W-:Y:S01]  /*06a0*/  SHF.R.U32.HI R17, RZ, 0x1f, R12 ;  /* 0x0000001fff117819 */ /* 0x000fe2000001160c */
[----:B------:R-:W-:-:S03]  /*06b0*/  IMAD.SHL.U32 R14, R14, 0x4, RZ ;  /* 0x000000040e0e7824 */ /* 0x000fc600078e00ff */
[----:B------:R-:W-:Y:S02]  /*06c0*/  ISETP.GT.U32.AND P1, PT, R6, R13, PT ;  /* 0x0000000d0600720c */ /* 0x000fe40003f24070 */
[----:B------:R-:W-:-:S05]  /*06d0*/  LEA.HI R17, R12, R17, RZ, 0x17 ;  /* 0x000000110c117211 */ /* 0x000fca00078fb8ff */
[----:B------:R-:W-:-:S06]  /*06e0*/  IMAD R17, R17, -0xc00, R18 ;  /* 0xfffff40011117824 */ /* 0x000fcc00078e0212 */
[----:B------:R-:W-:Y:S02]  /*06f0*/  @!P1 IMAD.IADD R13, R13, 0x1, -R6 ;  /* 0x000000010d0d9824 */ /* 0x000fe400078e0a06 */
[----:B------:R-:W-:Y:S02]  /*0700*/  IMAD.SHL.U32 R6, R2, 0x4, RZ ;  /* 0x0000000402067824 */ /* 0x000fe400078e00ff */
[----:B------:R-:W-:Y:S01]  /*0710*/  @!P2 IMAD.MOV R13, RZ, RZ, -R13 ;  /* 0x000000ffff0da224 */ /* 0x000fe200078e0a0d */
[----:B------:R-:W-:Y:S02]  /*0720*/  @!P0 LOP3.LUT R13, RZ, R0, RZ, 0x33, !PT ;  /* 0x00000000ff0d8212 */ /* 0x000fe400078e33ff */
[C---:B------:R-:W-:Y:S02]  /*0730*/  LOP3.LUT R12, R6.reuse, 0x1c, RZ, 0xc0, !PT ;  /* 0x0000001c060c7812 */ /* 0x040fe400078ec0ff */
[----:B------:R-:W-:Y:S02]  /*0740*/  LOP3.LUT R21, R6, 0x4, RZ, 0xc0, !PT ;  /* 0x0000000406157812 */ /* 0x000fe400078ec0ff */
[----:B------:R-:W-:Y:S01]  /*0750*/  LOP3.LUT R6, R5, 0x18, RZ, 0xc0, !PT ;  /* 0x0000001805067812 */ /* 0x000fe200078ec0ff */
[----:B------:R-:W-:Y:S01]  /*0760*/  IMAD R19, R17, 0xc00, R12 ;  /* 0x00000c0011137824 */ /* 0x000fe200078e020c */
[----:B------:R-:W-:-:S02]  /*0770*/  LOP3.LUT R14, R21, 0x18, R14, 0xf8, !PT ;  /* 0x00000018150e7812 */ /* 0x000fc400078ef80e */
[----:B------:R-:W-:Y:S01]  /*0780*/  SHF.R.U32.HI R21, RZ, 0x1, R2 ;  /* 0x00000001ff157819 */ /* 0x000fe20000011602 */
[----:B------:R-:W-:Y:S02]  /*0790*/  IMAD R17, R13, 0xc00, R6 ;  /* 0x00000c000d117824 */ /* 0x000fe400078e0206 */
[----:B--2---:R-:W-:-:S04]  /*07a0*/  IMAD.WIDE R12, R19, 0x2, R10 ;  /* 0x00000002130c7825 */ /* 0x004fc800078e020a */
[----:B------:R-:W-:Y:S01]  /*07b0*/  IMAD R10, R15, 0x20, R14 ;  /* 0x000000200f0a7824 */ /* 0x000fe200078e020e */
[----:B------:R-:W-:Y:S01]  /*07c0*/  IADD3 R34, P0, R12, 0x100, RZ ;  /* 0x000001000c227810 */ /* 0x000fe20007f1e0ff */
[----:B---3--:R-:W-:Y:S01]  /*07d0*/  IMAD.WIDE R14, R17, 0x2, R8 ;  /* 0x00000002110e7825 */ /* 0x008fe200078e0208 */
[----:B------:R-:W-:Y:S02]  /*07e0*/  LEA R8, R16, UR6, 0x1 ;  /* 0x0000000610087c11 */ /* 0x000fe4000f8e08ff */
[----:B------:R-:W-:Y:S01]  /*07f0*/  LEA R9, R10, UR6, 0x1 ;  /* 0x000000060a097c11 */ /* 0x000fe2000f8e08ff */
[----:B------:R-:W-:Y:S01]  /*0800*/  IMAD.X R11, RZ, RZ, R13, P0 ;  /* 0x000000ffff0b7224 */ /* 0x000fe200000e060d */
[----:B------:R-:W-:Y:S01]  /*0810*/  IADD3 R18, P1, R14, 0x100, RZ ;  /* 0x000001000e127810 */ /* 0x000fe20007f3e0ff */
[----:B------:R-:W-:Y:S01]  /*0820*/  @!PT LDS RZ, [RZ] ;  /* 0x00000000fffff984 */ /* 0x000fe20000000800 */
[----:B------:R-:W-:Y:S01]  /*0830*/  @!PT LDS RZ, [RZ] ;  /* 0x00000000fffff984 */ /* 0x000fe20000000800 */
[----:B------:R-:W-:Y:S01]  /*0840*/  @!PT LDS RZ, [RZ] ;  /* 0x00000000fffff984 */ /* 0x000fe20000000800 */
[----:B------:R-:W-:Y:S04]  /*0850*/  LDGSTS.E.BYPASS.128 [R8], desc[UR20][R14.64] ;  /* 0x000000000e087fae */ /* 0x000fe8000b901c54 */
[----:B------:R-:W0:Y:S01]  /*0860*/  LDGDEPBAR ;  /* 0x00000000000079af */ /* 0x000e220000000000 */
[----:B------:R-:W-:-:S03]  /*0870*/  IMAD.X R19, RZ, RZ, R15, P1 ;  /* 0x000000ffff137224 */ /* 0x000fc600008e060f */
[----:B------:R-:W-:Y:S04]  /*0880*/  LDGSTS.E.64 [R9+0x5000], desc[UR20][R12.64] ;  /* 0x050000000c097fae */ /* 0x000fe8000b921a54 */
[----:B------:R-:W0:Y:S01]  /*0890*/  LDGDEPBAR ;  /* 0x00000000000079af */ /* 0x000e220000000000 */
[----:B------:R-:W-:Y:S06]  /*08a0*/  BAR.SYNC.DEFER_BLOCKING 0x0 ;  /* 0x0000000000007b1d */ /* 0x000fec0000010000 */
[----:B------:R-:W-:Y:S01]  /*08b0*/  @!PT LDS RZ, [RZ] ;  /* 0x00000000fffff984 */ /* 0x000fe20000000800 */
[----:B------:R-:W-:Y:S01]  /*08c0*/  @!PT LDS RZ, [RZ] ;  /* 0x00000000fffff984 */ /* 0x000fe20000000800 */
[----:B------:R-:W-:Y:S01]  /*08d0*/  @!PT LDS RZ, [RZ] ;  /* 0x00000000fffff984 */ /* 0x000fe20000000800 */
[----:B------:R-:W-:Y:S04]  /*08e0*/  LDGSTS.E.BYPASS.128 [R8+0x1000], desc[UR20][R14.64+0x40] ;  /* 0x010000400e087fae */ /* 0x000fe8000b901c54 */
[----:B------:R-:W0:Y:S04]  /*08f0*/  LDGDEPBAR ;  /* 0x00000000000079af */ /* 0x000e280000000000 */
        /* <DEDUP_REMOVED lines=16> */
[----:B------:R2:W-:Y:S04]  /*0a00*/  LDGSTS.E.64 [R9+0x6800], desc[UR20][R12.64+0xc0] ;  /* 0x068000c00c097fae */ /* 0x0005e8000b921a54 */
[----:B------:R-:W0:Y:S01]  /*0a10*/  LDGDEPBAR ;  /* 0x00000000000079af */ /* 0x000e220000000000 */
[----:B--2---:R-:W-:-:S04]  /*0a20*/  LOP3.LUT R12, R21, 0x40, RZ, 0xc0, !PT ;  /* 0x00000040150c7812 */ /* 0x004fc800078ec0ff */
[C---:B------:R-:W-:Y:S02]  /*0a30*/  LOP3.LUT R10, R12.reuse, 0x800000, RZ, 0xfc, !PT ;  /* 0x008000000c0a7812 */ /* 0x040fe400078efcff */
[----:B------:R-:W-:-:S07]  /*0a40*/  LOP3.LUT R12, R12, 0x800002, RZ, 0xfc, !PT ;  /* 0x008000020c0c7812 */ /* 0x000fce00078efcff */
.L_x_0:
[----:B------:R-:W-:Y:S01]  /*0a50*/  UIADD3 UR4, UR4, 0x1, URZ ;  /* 0x0000000104047890 */ /* 0x000fe2000fffe03f */
[----:B------:R-:W2:Y:S01]  /*0a60*/  SHFL.IDX PT, R13, R23, RZ, 0x1f ;  /* 0x00001fff170d7589 */ /* 0x000ea200000e0000 */
[----:B------:R-:W-:Y:S01]  /*0a70*/  IMAD.MOV.U32 R14, RZ, RZ, R10 ;  /* 0x000000ffff0e7224 */ /* 0x000fe200078e000a */
[----:B------:R-:W-:Y:S01]  /*0a80*/  UMOV UR5, URZ ;  /* 0x0000003f00057c82 */ /* 0x000fe20008000000 */
[----:B------:R-:W-:Y:S01]  /*0a90*/  UISETP.GE.AND UP0, UPT, UR4, 0x5, UPT ;  /* 0x000000050400788c */ /* 0x000fe2000bf06270 */
[----:B------:R-:W-:Y:S01]  /*0aa0*/  IMAD.MOV.U32 R15, RZ, RZ, -0x7fffffe0 ;  /* 0x80000020ff0f7424 */ /* 0x000fe200078e00ff */
[----:B------:R-:W-:-:S04]  /*0ab0*/  DEPBAR.LE SB0, 0x6 ;  /* 0x000081800000791a */ /* 0x000fc80000000000 */
[----:B------:R-:W-:Y:S01]  /*0ac0*/  USEL UR16, UR4, URZ, !UP0 ;  /* 0x0000003f04107287 */ /* 0x000fe2000c000000 */
[----:B------:R-:W-:Y:S01]  /*0ad0*/  BAR.SYNC.DEFER_BLOCKING 0x0 ;  /* 0x0000000000007b1d */ /* 0x000fe20000010000 */
[----:B------:R-:W-:Y:S02]  /*0ae0*/  VIADD R33, R33, 0x1 ;  /* 0x0000000121217836 */ /* 0x000fe40000000000 */
[----:B------:R-:W-:Y:S01]  /*0af0*/  ULEA UR4, UR16, UR6, 0xb ;  /* 0x0000000610047291 */ /* 0x000fe2000f8e583f */
[----:B------:R-:W-:Y:S02]  /*0b00*/  IMAD.MOV.U32 R36, RZ, RZ, R34 ;  /* 0x000000ffff247224 */ /* 0x000fe400078e0022 */
[C---:B------:R-:W-:Y:S01]  /*0b10*/  ISETP.GE.AND P1, PT, R33.reuse, 0x5, PT ;  /* 0x000000052100780c */ /* 0x040fe20003f26270 */
[----:B------:R-:W-:Y:S01]  /*0b20*/  UIADD3 UR4, UR4, 0x5000, URZ ;  /* 0x0000500004047890 */ /* 0x000fe2000fffe03f */
[----:B------:R-:W-:Y:S02]  /*0b30*/  IMAD.MOV.U32 R37, RZ, RZ, R11 ;  /* 0x000000ffff257224 */ /* 0x000fe400078e000b */
[----:B------:R-:W-:Y:S01]  /*0b40*/  SEL R33, R33, RZ, !P1 ;  /* 0x000000ff21217207 */ /* 0x000fe20004800000 */
[----:B------:R-:W-:Y:S01]  /*0b50*/  USHF.R.U32.HI UR4, URZ, 0x4, UR4 ;  /* 0x000000043f047899 */ /* 0x000fe20008011604 */
[----:B--2---:R-:W-:-:S03]  /*0b60*/  R2UR UR8, R13 ;  /* 0x000000000d0872ca */ /* 0x004fc600000e0000 */
[----:B------:R-:W-:Y:S01]  /*0b70*/  ULOP3.LUT UR4, UR4, 0x3fff, URZ, 0xc0, !UPT ;  /* 0x00003fff04047892 */ /* 0x000fe2000f8ec03f */
[----:B------:R-:W-:Y:S02]  /*0b80*/  IMAD.MOV.U32 R13, RZ, RZ, R14 ;  /* 0x000000ffff0d7224 */ /* 0x000fe400078e000e */
[C---:B------:R-:W-:Y:S02]  /*0b90*/  IMAD R35, R33.reuse, 0x800, R9 ;  /* 0x0000080021237824 */ /* 0x040fe400078e0209 */
[----:B------:R-:W-:Y:S02]  /*0ba0*/  VIADD R11, R33, 0x1 ;  /* 0x00000001210b7836 */ /* 0x000fe40000000000 */
[----:B------:R-:W-:Y:S02]  /*0bb0*/  UMOV UR7, UR4 ;  /* 0x0000000400077c82 */ /* 0x000fe40008000000 */
[----:B------:R-:W-:Y:S01]  /*0bc0*/  IADD3 R16, P0, R13, UR7, RZ ;  /* 0x000000070d107c10 */ /* 0x000fe2000ff1e0ff */
[----:B------:R-:W-:Y:S01]  /*0bd0*/  IMAD.MOV.U32 R13, RZ, RZ, R15 ;  /* 0x000000ffff0d7224 */ /* 0x000fe200078e000f */
[----:B------:R-:W-:Y:S01]  /*0be0*/  UMOV UR7, UR5 ;  /* 0x0000000500077c82 */ /* 0x000fe20008000000 */
[----:B------:R-:W-:Y:S01]  /*0bf0*/  USHF.L.U32 UR8, UR8, 0x6, URZ ;  /* 0x0000000608087899 */ /* 0x000fe2000800063f */
[----:B------:R-:W-:Y:S01]  /*0c00*/  R2UR UR10, R16 ;  /* 0x00000000100a72ca */ /* 0x000fe200000e0000 */
[----:B------:R-:W-:Y:S01]  /*0c10*/  WARPGROUP.ARRIVE ;  /* 0x00000000000079c5 */ /* 0x000fe20000000000 */
[----:B------:R-:W-:Y:S01]  /*0c20*/  IADD3.X R17, R13, UR7, RZ, P0, !PT ;  /* 0x000000070d117c10 */ /* 0x000fe200087fe4ff */
[----:B------:R-:W-:Y:S01]  /*0c30*/  ULEA UR7, UR16, UR6, 0xc ;  /* 0x0000000610077291 */ /* 0x000fe2000f8e603f */
[----:B------:R-:W-:Y:S01]  /*0c40*/  IMAD.MOV.U32 R13, RZ, RZ, -0x7fffffe0 ;  /* 0x80000020ff0d7424 */ /* 0x000fe200078e00ff */
[----:B------:R-:W-:Y:S01]  /*0c50*/  UIADD3 UR16, UR16, 0x1, URZ ;  /* 0x0000000110107890 */ /* 0x000fe2000fffe03f */
[----:B------:R-:W-:Y:S01]  /*0c60*/  R2UR UR11, R17 ;  /* 0x00000000110b72ca */ /* 0x000fe200000e0000 */
[----:B------:R-:W-:Y:S01]  /*0c70*/  USHF.R.U32.HI UR9, URZ, 0x4, UR7 ;  /* 0x000000043f097899 */ /* 0x000fe20008011607 */
[----:B------:R-:W-:Y:S01]  /*0c80*/  IMAD.MOV.U32 R16, RZ, RZ, R12 ;  /* 0x000000ffff107224 */ /* 0x000fe200078e000c */
[----:B------:R-:W-:Y:S01]  /*0c90*/  ULOP3.LUT UR7, UR8, 0xc0, URZ, 0xc0, !UPT ;  /* 0x000000c008077892 */ /* 0x000fe2000f8ec03f */
[----:B------:R-:W-:Y:S01]  /*0ca0*/  IMAD.MOV.U32 R17, RZ, RZ, R13 ;  /* 0x000000ffff117224 */ /* 0x000fe200078e000d */
[----:B------:R-:W-:Y:S01]  /*0cb0*/  ULOP3.LUT UR9, UR9, 0x3fff, URZ, 0xc0, !UPT ;  /* 0x00003fff09097892 */ /* 0x000fe2000f8ec03f */
[----:B------:R-:W-:-:S03]  /*0cc0*/  ISETP.GE.AND P1, PT, R11, 0x5, PT ;  /* 0x000000050b00780c */ /* 0x000fc60003f26270 */
[----:B------:R-:W-:Y:S01]  /*0cd0*/  UIADD3 UR12, UP0, UR7, UR9, URZ ;  /* 0x00000009070c7290 */ /* 0x000fe2000ff1e03f */
[----:B------:R-:W-:-:S03]  /*0ce0*/  SEL R11, R11, RZ, !P1 ;  /* 0x000000ff0b0b7207 */ /* 0x000fc60004800000 */
[----:B------:R-:W-:Y:S02]  /*0cf0*/  UIADD3.X UR13, URZ, URZ, URZ, UP0, !UPT ;  /* 0x0000003f3f0d7290 */ /* 0x000fe400087fe43f */
[----:B------:R-:W-:Y:S02]  /*0d00*/  ULOP3.LUT UR8, UR12, 0x1000000, URZ, 0xfc, !UPT ;  /* 0x010000000c087892 */ /* 0x000fe4000f8efc3f */
[----:B------:R-:W-:Y:S02]  /*0d10*/  ULOP3.LUT UR9, UR13, 0x80000020, URZ, 0xfc, !UPT ;  /* 0x800000200d097892 */ /* 0x000fe4000f8efc3f */
[----:B------:R-:W-:-:S07]  /*0d20*/  UISETP.GE.AND UP0, UPT, UR16, 0x5, UPT ;  /* 0x000000051000788c */ /* 0x000fce000bf06270 */
[----:B------:R-:W-:Y:S01]  /*0d30*/  HGMMA.64x16x16.F32.BF16 R24, gdesc[UR8], R24 ;  /* 0x00200000081879f0 */ /* 0x000fe20008701818 */
[----:B------:R-:W-:Y:S01]  /*0d40*/  UMOV UR8, UR4 ;  /* 0x0000000400087c82 */ /* 0x000fe20008000000 */
[----:B------:R-:W-:Y:S01]  /*0d50*/  UMOV UR9, 0x80000020 ;  /* 0x8000002000097882 */ /* 0x000fe20000000000 */
[----:B------:R-:W-:Y:S01]  /*0d60*/  IADD3 R16, P0, R16, UR8, RZ ;  /* 0x0000000810107c10 */ /* 0x000fe2000ff1e0ff */
[----:B------:R-:W-:Y:S01]  /*0d70*/  UMOV UR8, 0x1000002 ;  /* 0x0100000200087882 */ /* 0x000fe20000000000 */
[----:B------:R-:W-:Y:S02]  /*0d80*/  USEL UR10, UR16, URZ, !UP0 ;  /* 0x0000003f100a7287 */ /* 0x000fe4000c000000 */
[----:B------:R-:W-:Y:S01]  /*0d90*/  IADD3.X R17, R17, UR5, RZ, P0, !PT ;  /* 0x0000000511117c10 */ /* 0x000fe200087fe4ff */
[----:B------:R-:W-:Y:S01]  /*0da0*/  UIADD3.64 UR12, UR12, UR8, URZ ;  /* 0x000000080c0c7297 */ /* 0x000fe2000fffe03f */
[----:B------:R-:W-:Y:S01]  /*0db0*/  R2UR UR14, R16 ;  /* 0x00000000100e72ca */ /* 0x000fe200000e0000 */
[----:B------:R-:W-:Y:S01]  /*0dc0*/  ULEA UR4, UR10, UR6, 0xb ;  /* 0x000000060a047291 */ /* 0x000fe2000f8e583f */
[----:B------:R-:W-:Y:S01]  /*0dd0*/  R2UR UR15, R17 ;  /* 0x00000000110f72ca */ /* 0x000fe200000e0000 */
[----:B------:R-:W-:Y:S01]  /*0de0*/  IMAD.MOV.U32 R16, RZ, RZ, R14 ;  /* 0x000000ffff107224 */ /* 0x000fe200078e000e */
[----:B------:R-:W-:Y:S01]  /*0df0*/  UMOV UR5, URZ ;  /* 0x0000003f00057c82 */ /* 0x000fe20008000000 */
[----:B------:R-:W-:Y:S01]  /*0e00*/  UIADD3 UR4, UR4, 0x5000, URZ ;  /* 0x0000500004047890 */ /* 0x000fe2000fffe03f */
[----:B------:R-:W-:-:S03]  /*0e10*/  IMAD.MOV.U32 R17, RZ, RZ, R15 ;  /* 0x000000ffff117224 */ /* 0x000fc600078e000f */
[----:B------:R-:W-:-:S04]  /*0e20*/  USHF.R.U32.HI UR4, URZ, 0x4, UR4 ;  /* 0x000000043f047899 */ /* 0x000fc80008011604 */
[----:B------:R-:W-:-:S07]  /*0e30*/  ULOP3.LUT UR4, UR4, 0x3fff, URZ, 0xc0, !UPT ;  /* 0x00003fff04047892 */ /* 0x000fce000f8ec03f */
[----:B------:R-:W-:Y:S02]  /*0e40*/  UMOV UR11, UR4 ;  /* 0x00000004000b7c82 */ /* 0x000fe40008000000 */
[----:B------:R-:W-:Y:S01]  /*0e50*/  IADD3 R16, P0, R16, UR11, RZ ;  /* 0x0000000b10107c10 */ /* 0x000fe2000ff1e0ff */
[----:B------:R-:W-:-:S03]  /*0e60*/  UMOV UR11, UR5 ;  /* 0x00000005000b7c82 */ /* 0x000fc60008000000 */
[----:B------:R-:W-:Y:S01]  /*0e70*/  IADD3.X R17, R17, UR11, RZ, P0, !PT ;  /* 0x0000000b11117c10 */ /* 0x000fe200087fe4ff */
[----:B------:R-:W-:Y:S01]  /*0e80*/  UMOV UR11, UR4 ;  /* 0x00000004000b7c82 */ /* 0x000fe20008000000 */
[----:B------:R-:W-:Y:S02]  /*0e90*/  ULEA UR4, UR10, UR6, 0xc ;  /* 0x000000060a047291 */ /* 0x000fe4000f8e603f */
[----:B------:R-:W-:Y:S02]  /*0ea0*/  UIADD3 UR10, UR10, 0x1, URZ ;  /* 0x000000010a0a7890 */ /* 0x000fe4000fffe03f */
[----:B------:R-:W-:-:S04]  /*0eb0*/  USHF.R.U32.HI UR4, URZ, 0x4, UR4 ;  /* 0x000000043f047899 */ /* 0x000fc80008011604 */
[----:B------:R-:W-:-:S04]  /*0ec0*/  ULOP3.LUT UR4, UR4, 0x3fff, URZ, 0xc0, !UPT ;  /* 0x00003fff04047892 */ /* 0x000fc8000f8ec03f */
[----:B------:R-:W-:Y:S01]  /*0ed0*/  UIADD3 UR16, UP0, UR7, UR4, URZ ;  /* 0x0000000407107290 */ /* 0x000fe2000ff1e03f */
[----:B------:R-:W-:Y:S01]  /*0ee0*/  HGMMA.64x16x16.F32.BF16 R24, gdesc[UR12], R24, gsb0 ;  /* 0x002000000c1879f0 */ /* 0x000fe20008001818 */
[----:B------:R-:W-:Y:S01]  /*0ef0*/  R2UR UR14, R16 ;  /* 0x00000000100e72ca */ /* 0x000fe200000e0000 */
[----:B------:R-:W-:Y:S01]  /*0f00*/  IMAD.MOV.U32 R16, RZ, RZ, R12 ;  /* 0x000000ffff107224 */ /* 0x000fe200078e000c */
[----:B------:R-:W-:Y:S01]  /*0f10*/  R2UR UR15, R17 ;  /* 0x00000000110f72ca */ /* 0x000fe200000e0000 */
[----:B------:R-:W-:Y:S01]  /*0f20*/  IMAD.MOV.U32 R17, RZ, RZ, R13 ;  /* 0x000000ffff117224 */ /* 0x000fe200078e000d */
[----:B------:R-:W-:Y:S02]  /*0f30*/  UIADD3.X UR17, URZ, URZ, URZ, UP0, !UPT ;  /* 0x0000003f3f117290 */ /* 0x000fe400087fe43f */
[----:B------:R-:W-:Y:S01]  /*0f40*/  IADD3 R16, P0, R16, UR11, RZ ;  /* 0x0000000b10107c10 */ /* 0x000fe2000ff1e0ff */
[----:B------:R-:W-:Y:S02]  /*0f50*/  ULOP3.LUT UR12, UR16, 0x1000000, URZ, 0xfc, !UPT ;  /* 0x01000000100c7892 */ /* 0x000fe4000f8efc3f */
[----:B------:R-:W-:Y:S01]  /*0f60*/  ULOP3.LUT UR13, UR17, 0x80000020, URZ, 0xfc, !UPT ;  /* 0x80000020110d7892 */ /* 0x000fe2000f8efc3f */
[----:B------:R-:W-:Y:S01]  /*0f70*/  R2UR UR18, R16 ;  /* 0x00000000101272ca */ /* 0x000fe200000e0000 */
[----:B------:R-:W-:Y:S01]  /*0f80*/  VIADD R16, R20, 0x20 ;  /* 0x0000002014107836 */ /* 0x000fe20000000000 */
[----:B------:R-:W-:Y:S01]  /*0f90*/  IADD3.X R17, R17, UR5, RZ, P0, !PT ;  /* 0x0000000511117c10 */ /* 0x000fe200087fe4ff */
[----:B------:R-:W-:-:S02]  /*0fa0*/  UIADD3.64 UR16, UR16, UR8, URZ ;  /* 0x0000000810107297 */ /* 0x000fc4000fffe03f */
[----:B------:R-:W-:Y:S01]  /*0fb0*/  UISETP.GE.AND UP0, UPT, UR10, 0x5, UPT ;  /* 0x000000050a00788c */ /* 0x000fe2000bf06270 */
[----:B------:R-:W-:Y:S01]  /*0fc0*/  ISETP.GE.U32.AND P0, PT, R16, 0xb80, PT ;  /* 0x00000b801000780c */ /* 0x000fe20003f06070 */
[----:B------:R-:W-:Y:S01]  /*0fd0*/  IMAD.MOV.U32 R16, RZ, RZ, R18 ;  /* 0x000000ffff107224 */ /* 0x000fe200078e0012 */
[----:B------:R-:W-:Y:S01]  /*0fe0*/  R2UR UR19, R17 ;  /* 0x00000000111372ca */ /* 0x000fe200000e0000 */
[----:B------:R-:W-:Y:S01]  /*0ff0*/  IMAD.MOV.U32 R17, RZ, RZ, R19 ;  /* 0x000000ffff117224 */ /* 0x000fe200078e0013 */
[----:B------:R-:W-:Y:S01]  /*1000*/  USEL UR10, UR10, URZ, !UP0 ;  /* 0x0000003f0a0a7287 */ /* 0x000fe2000c000000 */
[--C-:B------:R-:W-:Y:S01]  /*1010*/  IMAD R19, R33, 0x1000, R8.reuse ;  /* 0x0000100021137824 */ /* 0x100fe200078e0208 */
[----:B------:R-:W-:Y:S01]  /*1020*/  UMOV UR5, URZ ;  /* 0x0000003f00057c82 */ /* 0x000fe20008000000 */
[----:B------:R-:W-:Y:S01]  /*1030*/  VIADD R18, R20, 0x40 ;  /* 0x0000004014127836 */ /* 0x000fe20000000000 */
[----:B------:R-:W-:Y:S01]  /*1040*/  ULEA UR4, UR10, UR6, 0xb ;  /* 0x000000060a047291 */ /* 0x000fe2000f8e583f */
[----:B------:R-:W-:-:S03]  /*1050*/  IMAD R33, R11, 0x1000, R8 ;  /* 0x000010000b217824 */ /* 0x000fc600078e0208 */
[----:B------:R-:W-:-:S04]  /*1060*/  UIADD3 UR4, UR4, 0x5000, URZ ;  /* 0x0000500004047890 */ /* 0x000fc8000fffe03f */
[----:B------:R-:W-:-:S04]  /*1070*/  USHF.R.U32.HI UR4, URZ, 0x4, UR4 ;  /* 0x000000043f047899 */ /* 0x000fc80008011604 */
[----:B------:R-:W-:-:S07]  /*1080*/  ULOP3.LUT UR4, UR4, 0x3fff, URZ, 0xc0, !UPT ;  /* 0x00003fff04047892 */ /* 0x000fce000f8ec03f */
[----:B------:R-:W-:Y:S01]  /*1090*/  UMOV UR11, UR4 ;  /* 0x00000004000b7c82 */ /* 0x000fe20008000000 */
[----:B------:R-:W-:Y:S02]  /*10a0*/  WARPGROUP.DEPBAR.LE gsb0, 0x1 ;  /* 0x00008000000079c5 */ /* 0x000fe40000010100 */
[----:B------:R-:W-:Y:S06]  /*10b0*/  BAR.SYNC.DEFER_BLOCKING 0x0 ;  /* 0x0000000000007b1d */ /* 0x000fec0000010000 */
[----:B------:R-:W-:Y:S01]  /*10c0*/  @!PT LDS RZ, [RZ] ;  /* 0x00000000fffff984 */ /* 0x000fe20000000800 */
[----:B------:R-:W-:Y:S01]  /*10d0*/  @!PT LDS RZ, [RZ] ;  /* 0x00000000fffff984 */ /* 0x000fe20000000800 */
[----:B------:R-:W-:Y:S01]  /*10e0*/  @!PT LDS RZ, [RZ] ;  /* 0x00000000fffff984 */ /* 0x000fe20000000800 */
[----:B------:R2:W-:Y:S04]  /*10f0*/  LDGSTS.E.BYPASS.128 [R19], desc[UR20][R16.64], !P0 ;  /* 0x0000000010137fae */ /* 0x0005e8000c101c54 */
[----:B------:R-:W0:Y:S04]  /*1100*/  LDGDEPBAR ;  /* 0x00000000000079af */ /* 0x000e280000000000 */
[----:B------:R3:W-:Y:S01]  /*1110*/  LDGSTS.E.64 [R35+0x5000], desc[UR20][R36.64], !P0 ;  /* 0x0500000024237fae */ /* 0x0007e2000c121a54 */
[----:B------:R-:W-:Y:S01]  /*1120*/  ISETP.GE.U32.AND P0, PT, R18, 0xb80, PT ;  /* 0x00000b801200780c */ /* 0x000fe20003f06070 */
[----:B------:R-:W-:-:S02]  /*1130*/  IMAD.MOV.U32 R18, RZ, RZ, R14 ;  /* 0x000000ffff127224 */ /* 0x000fc400078e000e */
[----:B------:R-:W0:Y:S01]  /*1140*/  LDGDEPBAR ;  /* 0x00000000000079af */ /* 0x000e220000000000 */
[----:B--2---:R-:W-:Y:S02]  /*1150*/  IMAD.MOV.U32 R19, RZ, RZ, R15 ;  /* 0x000000ffff137224 */ /* 0x004fe400078e000f */
[C---:B---3--:R-:W-:Y:S02]  /*1160*/  IMAD R35, R11.reuse, 0x800, R9 ;  /* 0x000008000b237824 */ /* 0x048fe400078e0209 */
[----:B------:R-:W-:-:S05]  /*1170*/  VIADD R11, R11, 0x1 ;  /* 0x000000010b0b7836 */ /* 0x000fca0000000000 */
[----:B------:R-:W-:-:S04]  /*1180*/  ISETP.GE.AND P1, PT, R11, 0x5, PT ;  /* 0x000000050b00780c */ /* 0x000fc80003f26270 */
[----:B------:R-:W-:Y:S01]  /*1190*/  SEL R11, R11, RZ, !P1 ;  /* 0x000000ff0b0b7207 */ /* 0x000fe20004800000 */
[----:B------:R-:W-:-:S04]  /*11a0*/  DEPBAR.LE SB0, 0x6 ;  /* 0x000081800000791a */ /* 0x000fc80000000000 */
[----:B------:R-:W-:Y:S06]  /*11b0*/  BAR.SYNC.DEFER_BLOCKING 0x0 ;  /* 0x0000000000007b1d */ /* 0x000fec0000010000 */
[----:B------:R-:W-:-:S06]  /*11c0*/  WARPGROUP.ARRIVE ;  /* 0x00000000000079c5 */ /* 0x000fcc0000000000 */
[----:B------:R-:W-:Y:S04]  /*11d0*/  HGMMA.64x16x16.F32.BF16 R24, gdesc[UR12], R24 ;  /* 0x002000000c1879f0 */ /* 0x000fe80008701818 */
[----:B------:R-:W-:Y:S03]  /*11e0*/  HGMMA.64x16x16.F32.BF16 R24, gdesc[UR16], R24, gsb0 ;  /* 0x00200000101879f0 */ /* 0x000fe60008001818 */
        /* <DEDUP_REMOVED lines=8> */
[----:B------:R-:W-:Y:S01]  /*1270*/  IADD3 R18, P0, R18, UR11, RZ ;  /* 0x0000000b12127c10 */ /* 0x000fe2000ff1e0ff */
[----:B------:R-:W-:-:S02]  /*1280*/  UMOV UR11, UR5 ;  /* 0x00000005000b7c82 */ /* 0x000fc40008000000 */
[----:B------:R-:W0:Y:S01]  /*1290*/  LDGDEPBAR ;  /* 0x00000000000079af */ /* 0x000e220000000000 */
[----:B------:R-:W-:Y:S01]  /*12a0*/  IADD3.X R19, R19, UR11, RZ, P0, !PT ;  /* 0x0000000b13137c10 */ /* 0x000fe200087fe4ff */
[----:B------:R-:W-:Y:S01]  /*12b0*/  UMOV UR11, UR4 ;  /* 0x00000004000b7c82 */ /* 0x000fe20008000000 */
[----:B------:R-:W-:Y:S01]  /*12c0*/  ULEA UR4, UR10, UR6, 0xc ;  /* 0x000000060a047291 */ /* 0x000fe2000f8e603f */
[----:B------:R-:W-:Y:S01]  /*12d0*/  R2UR UR14, R18 ;  /* 0x00000000120e72ca */ /* 0x000fe200000e0000 */
[----:B------:R-:W-:Y:S01]  /*12e0*/  IMAD.MOV.U32 R18, RZ, RZ, R12 ;  /* 0x000000ffff127224 */ /* 0x000fe200078e000c */
[----:B------:R-:W-:Y:S01]  /*12f0*/  R2UR UR15, R19 ;  /* 0x00000000130f72ca */ /* 0x000fe200000e0000 */
[----:B------:R-:W-:Y:S01]  /*1300*/  USHF.R.U32.HI UR4, URZ, 0x4, UR4 ;  /* 0x000000043f047899 */ /* 0x000fe20008011604 */
[----:B------:R-:W-:Y:S01]  /*1310*/  IMAD.MOV.U32 R19, RZ, RZ, R13 ;  /* 0x000000ffff137224 */ /* 0x000fe200078e000d */
[----:B------:R-:W-:Y:S01]  /*1320*/  UIADD3 UR10, UR10, 0x1, URZ ;  /* 0x000000010a0a7890 */ /* 0x000fe2000fffe03f */
[----:B------:R-:W-:Y:S01]  /*1330*/  IADD3 R18, P0, R18, UR11, RZ ;  /* 0x0000000b12127c10 */ /* 0x000fe2000ff1e0ff */
[----:B------:R-:W-:Y:S01]  /*1340*/  ULOP3.LUT UR4, UR4, 0x3fff, URZ, 0xc0, !UPT ;  /* 0x00003fff04047892 */ /* 0x000fe2000f8ec03f */
[----:B--2---:R-:W-:-:S02]  /*1350*/  IMAD R33, R11, 0x1000, R8 ;  /* 0x000010000b217824 */ /* 0x004fc400078e0208 */
[----:B------:R-:W-:Y:S01]  /*1360*/  IADD3.X R19, R19, UR5, RZ, P0, !PT ;  /* 0x0000000513137c10 */ /* 0x000fe200087fe4ff */
[----:B------:R-:W-:Y:S01]  /*1370*/  UIADD3 UR16, UP0, UR7, UR4, URZ ;  /* 0x0000000407107290 */ /* 0x000fe2000ff1e03f */
[----:B------:R-:W-:Y:S01]  /*1380*/  R2UR UR18, R18 ;  /* 0x00000000121272ca */ /* 0x000fe200000e0000 */
[----:B------:R-:W-:Y:S01]  /*1390*/  VIADD R18, R20, 0x60 ;  /* 0x0000006014127836 */ /* 0x000fe20000000000 */
[----:B------:R-:W-:Y:S01]  /*13a0*/  R2UR UR19, R19 ;  /* 0x00000000131372ca */ /* 0x000fe200000e0000 */
[----:B------:R-:W-:Y:S01]  /*13b0*/  UIADD3.X UR17, URZ, URZ, URZ, UP0, !UPT ;  /* 0x0000003f3f117290 */ /* 0x000fe200087fe43f */
[----:B---3--:R-:W-:Y:S01]  /*13c0*/  IMAD R35, R11, 0x800, R9 ;  /* 0x000008000b237824 */ /* 0x008fe200078e0209 */
[----:B------:R-:W-:Y:S01]  /*13d0*/  ULOP3.LUT UR12, UR16, 0x1000000, URZ, 0xfc, !UPT ;  /* 0x01000000100c7892 */ /* 0x000fe2000f8efc3f */
[----:B------:R-:W-:Y:S01]  /*13e0*/  ISETP.GE.U32.AND P0, PT, R18, 0xb80, PT ;  /* 0x00000b801200780c */ /* 0x000fe20003f06070 */
[----:B------:R-:W-:Y:S01]  /*13f0*/  ULOP3.LUT UR13, UR17, 0x80000020, URZ, 0xfc, !UPT ;  /* 0x80000020110d7892 */ /* 0x000fe2000f8efc3f */
[----:B------:R-:W-:-:S04]  /*1400*/  DEPBAR.LE SB0, 0x6 ;  /* 0x000081800000791a */ /* 0x000fc80000000000 */
[----:B------:R-:W-:Y:S01]  /*1410*/  BAR.SYNC.DEFER_BLOCKING 0x0 ;  /* 0x0000000000007b1d */ /* 0x000fe20000010000 */
[----:B------:R-:W-:Y:S01]  /*1420*/  UIADD3.64 UR16, UR16, UR8, URZ ;  /* 0x0000000810107297 */ /* 0x000fe2000fffe03f */
[----:B------:R-:W-:Y:S01]  /*1430*/  IMAD.MOV.U32 R18, RZ, RZ, R14 ;  /* 0x000000ffff127224 */ /* 0x000fe200078e000e */
[----:B------:R-:W-:Y:S01]  /*1440*/  UISETP.GE.AND UP0, UPT, UR10, 0x5, UPT ;  /* 0x000000050a00788c */ /* 0x000fe2000bf06270 */
[----:B------:R-:W-:Y:S02]  /*1450*/  IMAD.MOV.U32 R19, RZ, RZ, R15 ;  /* 0x000000ffff137224 */ /* 0x000fe400078e000f */
[----:B------:R-:W-:Y:S01]  /*1460*/  UMOV UR5, URZ ;  /* 0x0000003f00057c82 */ /* 0x000fe20008000000 */
[----:B------:R-:W-:Y:S01]  /*1470*/  USEL UR10, UR10, URZ, !UP0 ;  /* 0x0000003f0a0a7287 */ /* 0x000fe2000c000000 */
[----:B------:R-:W-:-:S03]  /*1480*/  VIADD R11, R11, 0x1 ;  /* 0x000000010b0b7836 */ /* 0x000fc60000000000 */
[----:B------:R-:W-:Y:S02]  /*1490*/  ULEA UR4, UR10, UR6, 0xb ;  /* 0x000000060a047291 */ /* 0x000fe4000f8e583f */
[C---:B------:R-:W-:Y:S02]  /*14a0*/  ISETP.GE.AND P1, PT, R11.reuse, 0x5, PT ;  /* 0x000000050b00780c */ /* 0x040fe40003f26270 */
[----:B------:R-:W-:Y:S02]  /*14b0*/  UIADD3 UR4, UR4, 0x5000, URZ ;  /* 0x0000500004047890 */ /* 0x000fe4000fffe03f */
[----:B------:R-:W-:Y:S02]  /*14c0*/  SEL R11, R11, RZ, !P1 ;  /* 0x000000ff0b0b7207 */ /* 0x000fe40004800000 */
[----:B------:R-:W-:-:S04]  /*14d0*/  USHF.R.U32.HI UR4, URZ, 0x4, UR4 ;  /* 0x000000043f047899 */ /* 0x000fc80008011604 */
[----:B------:R-:W-:Y:S01]  /*14e0*/  ULOP3.LUT UR4, UR4, 0x3fff, URZ, 0xc0, !UPT ;  /* 0x00003fff04047892 */ /* 0x000fe2000f8ec03f */
[----:B------:R-:W-:-:S06]  /*14f0*/  WARPGROUP.ARRIVE ;  /* 0x00000000000079c5 */ /* 0x000fcc0000000000 */
[----:B------:R-:W-:Y:S01]  /*1500*/  HGMMA.64x16x16.F32.BF16 R24, gdesc[UR12], R24 ;  /* 0x002000000c1879f0 */ /* 0x000fe20008701818 */
[----:B------:R-:W-:-:S03]  /*1510*/  UMOV UR11, UR4 ;  /* 0x00000004000b7c82 */ /* 0x000fc60008000000 */
        /* <DEDUP_REMOVED lines=60> */
[----:B------:R-:W-:Y:S01]  /*18e0*/  LDGSTS.E.64 [R35+0x5000], desc[UR20][R36.64+0xc0], !P0 ;  /* 0x050000c024237fae */ /* 0x000fe2000c121a54 */
        /* <DEDUP_REMOVED lines=10> */
[----:B------:R-:W-:Y:S02]  /*1990*/  IMAD.MOV.U32 R19, RZ, RZ, R13 ;  /* 0x000000ffff137224 */ /* 0x000fe400078e000d */
        /* <DEDUP_REMOVED lines=9> */
[----:B------:R-:W-:Y:S01]  /*1a30*/  IMAD R19, R11, 0x1000, R8 ;  /* 0x000010000b137824 */ /* 0x000fe200078e0208 */
[----:B------:R-:W-:Y:S01]  /*1a40*/  ULOP3.LUT UR12, UR16, 0x1000000, URZ, 0xfc, !UPT ;  /* 0x01000000100c7892 */ /* 0x000fe2000f8efc3f */
[----:B------:R-:W-:Y:S01]  /*1a50*/  ISETP.GE.U32.AND P0, PT, R18, 0xb80, PT ;  /* 0x00000b801200780c */ /* 0x000fe20003f06070 */
[----:B------:R-:W-:Y:S01]  /*1a60*/  ULOP3.LUT UR13, UR17, 0x80000020, URZ, 0xfc, !UPT ;  /* 0x80000020110d7892 */ /* 0x000fe2000f8efc3f */
[----:B------:R-:W-:-:S04]  /*1a70*/  DEPBAR.LE SB0, 0x6 ;  /* 0x000081800000791a */ /* 0x000fc80000000000 */
[----:B------:R-:W-:Y:S01]  /*1a80*/  BAR.SYNC.DEFER_BLOCKING 0x0 ;  /* 0x0000000000007b1d */ /* 0x000fe20000010000 */
[----:B------:R-:W-:Y:S01]  /*1a90*/  UIADD3.64 UR16, UR16, UR8, URZ ;  /* 0x0000000810107297 */ /* 0x000fe2000fffe03f */
[----:B------:R-:W-:Y:S01]  /*1aa0*/  IMAD.MOV.U32 R18, RZ, RZ, R14 ;  /* 0x000000ffff127224 */ /* 0x000fe200078e000e */
[----:B------:R-:W-:Y:S01]  /*1ab0*/  UIADD3 UR4, UR10, 0x1, URZ ;  /* 0x000000010a047890 */ /* 0x000fe2000fffe03f */
[----:B------:R-:W-:Y:S02]  /*1ac0*/  VIADD R11, R11, 0x1 ;  /* 0x000000010b0b7836 */ /* 0x000fe40000000000 */
[----:B------:R-:W-:Y:S01]  /*1ad0*/  UMOV UR5, URZ ;  /* 0x0000003f00057c82 */ /* 0x000fe20008000000 */
[----:B------:R-:W-:Y:S01]  /*1ae0*/  UISETP.GE.AND UP0, UPT, UR4, 0x5, UPT ;  /* 0x000000050400788c */ /* 0x000fe2000bf06270 */
[----:B------:R-:W-:Y:S01]  /*1af0*/  VIADD R20, R20, 0xc0 ;  /* 0x000000c014147836 */ /* 0x000fe20000000000 */
[----:B------:R-:W-:Y:S01]  /*1b00*/  ISETP.GE.AND P1, PT, R11, 0x5, PT ;  /* 0x000000050b00780c */ /* 0x000fe20003f26270 */
[----:B------:R-:W-:-:S06]  /*1b10*/  WARPGROUP.ARRIVE ;  /* 0x00000000000079c5 */ /* 0x000fcc0000000000 */
[----:B------:R-:W-:Y:S04]  /*1b20*/  HGMMA.64x16x16.F32.BF16 R24, gdesc[UR12], R24 ;  /* 0x002000000c1879f0 */ /* 0x000fe80008701818 */
[----:B------:R-:W-:Y:S01]  /*1b30*/  HGMMA.64x16x16.F32.BF16 R24, gdesc[UR16], R24, gsb0 ;  /* 0x00200000101879f0 */ /* 0x000fe20008001818 */
[----:B------:R-:W-:-:S04]  /*1b40*/  USEL UR18, UR4, URZ, !UP0 ;  /* 0x0000003f04127287 */ /* 0x000fc8000c000000 */
[----:B------:R-:W-:-:S04]  /*1b50*/  ULEA UR4, UR18, UR6, 0xb ;  /* 0x0000000612047291 */ /* 0x000fc8000f8e583f */
        /* <DEDUP_REMOVED lines=13> */
[----:B------:R-:W-:Y:S01]  /*1c30*/  UMOV UR10, UR5 ;  /* 0x00000005000a7c82 */ /* 0x000fe20008000000 */
[----:B------:R-:W-:Y:S01]  /*1c40*/  IADD3 R18, P2, R16, 0x180, RZ ;  /* 0x0000018010127810 */ /* 0x000fe20007f5e0ff */
[----:B------:R-:W0:Y:S01]  /*1c50*/  LDGDEPBAR ;  /* 0x00000000000079af */ /* 0x000e220000000000 */
[----:B------:R-:W-:Y:S01]  /*1c60*/  IADD3.X R15, R15, UR10, RZ, P0, !PT ;  /* 0x0000000a0f0f7c10 */ /* 0x000fe200087fe4ff */
[----:B------:R-:W-:Y:S01]  /*1c70*/  ULEA UR10, UR18, UR6, 0xc ;  /* 0x00000006120a7291 */ /* 0x000fe2000f8e603f */
[----:B------:R-:W-:Y:S01]  /*1c80*/  R2UR UR14, R14 ;  /* 0x000000000e0e72ca */ /* 0x000fe200000e0000 */
[----:B------:R-:W-:Y:S01]  /*1c90*/  IMAD.MOV.U32 R14, RZ, RZ, R12 ;  /* 0x000000ffff0e7224 */ /* 0x000fe200078e000c */
[----:B------:R-:W-:Y:S01]  /*1ca0*/  R2UR UR15, R15 ;  /* 0x000000000f0f72ca */ /* 0x000fe200000e0000 */
[----:B------:R-:W-:Y:S01]  /*1cb0*/  USHF.R.U32.HI UR10, URZ, 0x4, UR10 ;  /* 0x000000043f0a7899 */ /* 0x000fe2000801160a */
[----:B--2---:R-:W-:Y:S01]  /*1cc0*/  IMAD.X R19, RZ, RZ, R17, P2 ;  /* 0x000000ffff137224 */ /* 0x004fe200010e0611 */
[----:B---3--:R-:W-:-:S02]  /*1cd0*/  SEL R33, R11, RZ, !P1 ;  /* 0x000000ff0b217207 */ /* 0x008fc40004800000 */
[----:B------:R-:W-:Y:S01]  /*1ce0*/  ULOP3.LUT UR10, UR10, 0x3fff, URZ, 0xc0, !UPT ;  /* 0x00003fff0a0a7892 */ /* 0x000fe2000f8ec03f */
[----:B------:R-:W-:-:S03]  /*1cf0*/  IADD3 R34, P1, R36, 0x180, RZ ;  /* 0x0000018024227810 */ /* 0x000fc60007f3e0ff */
[----:B------:R-:W-:Y:S02]  /*1d00*/  UIADD3 UR16, UP0, UR7, UR10, URZ ;  /* 0x0000000a07107290 */ /* 0x000fe4000ff1e03f */
[----:B------:R-:W-:Y:S01]  /*1d10*/  IMAD.X R11, RZ, RZ, R37, P1 ;  /* 0x000000ffff0b7224 */ /* 0x000fe200008e0625 */
[----:B------:R-:W-:Y:S01]  /*1d20*/  UMOV UR7, UR4 ;  /* 0x0000000400077c82 */ /* 0x000fe20008000000 */
[----:B------:R-:W-:Y:S01]  /*1d30*/  UIADD3.X UR17, URZ, URZ, URZ, UP0, !UPT ;  /* 0x0000003f3f117290 */ /* 0x000fe200087fe43f */
[----:B------:R-:W-:Y:S01]  /*1d40*/  IADD3 R14, P0, R14, UR7, RZ ;  /* 0x000000070e0e7c10 */ /* 0x000fe2000ff1e0ff */
[----:B------:R-:W-:Y:S02]  /*1d50*/  ULOP3.LUT UR12, UR16, 0x1000000, URZ, 0xfc, !UPT ;  /* 0x01000000100c7892 */ /* 0x000fe4000f8efc3f */
[----:B------:R-:W-:Y:S01]  /*1d60*/  ULOP3.LUT UR13, UR17, 0x80000020, URZ, 0xfc, !UPT ;  /* 0x80000020110d7892 */ /* 0x000fe2000f8efc3f */
[----:B------:R-:W-:Y:S01]  /*1d70*/  IADD3.X R15, R13, UR5, RZ, P0, !PT ;  /* 0x000000050d0f7c10 */ /* 0x000fe200087fe4ff */
[----:B------:R-:W-:-:S04]  /*1d80*/  DEPBAR.LE SB0, 0x6 ;  /* 0x000081800000791a */ /* 0x000fc80000000000 */
[----:B------:R-:W-:Y:S01]  /*1d90*/  BAR.SYNC.DEFER_BLOCKING 0x0 ;  /* 0x0000000000007b1d */ /* 0x000fe20000010000 */
[----:B------:R-:W-:Y:S01]  /*1da0*/  R2UR UR10, R14 ;  /* 0x000000000e0a72ca */ /* 0x000fe200000e0000 */
[----:B------:R-:W-:Y:S01]  /*1db0*/  UIADD3.64 UR8, UR16, UR8, URZ ;  /* 0x0000000810087297 */ /* 0x000fe2000fffe03f */
[----:B------:R-:W-:Y:S01]  /*1dc0*/  R2UR UR11, R15 ;  /* 0x000000000f0b72ca */ /* 0x000fe200000e0000 */
[C---:B------:R-:W-:Y:S01]  /*1dd0*/  IMAD R13, R33.reuse, 0x1000, R8 ;  /* 0x00001000210d7824 */ /* 0x040fe200078e0208 */
[----:B------:R-:W-:Y:S01]  /*1de0*/  ISETP.GE.U32.AND P0, PT, R20, 0xb80, PT ;  /* 0x00000b801400780c */ /* 0x000fe20003f06070 */
[----:B------:R-:W-:Y:S01]  /*1df0*/  IMAD R15, R33, 0x800, R9 ;  /* 0x00000800210f7824 */ /* 0x000fe200078e0209 */
[----:B------:R-:W-:Y:S01]  /*1e00*/  UMOV UR4, UR18 ;  /* 0x0000001200047c82 */ /* 0x000fe20008000000 */
        /* <DEDUP_REMOVED lines=11> */
[----:B------:R-:W-:-:S03]  /*1ec0*/  ISETP.GE.U32.AND P0, PT, R20, 0xbe0, PT ;  /* 0x00000be01400780c */ /* 0x000fc60003f06070 */
[----:B------:R-:W0:Y:S10]  /*1ed0*/  LDGDEPBAR ;  /* 0x00000000000079af */ /* 0x000e340000000000 */
[----:B--2---:R-:W-:Y:S05]  /*1ee0*/  @!P0 BRA `(.L_x_0) ;  /* 0xffffffe800d88947 */ /* 0x004fea000383ffff */
[----:B------:R-:W-:Y:S02]  /*1ef0*/  WARPGROUP.DEPBAR.LE gsb0, 0x0 ;  /* 0x00008000000079c5 */ /* 0x000fe40000010000 */
[----:B------:R-:W-:-:S04]  /*1f00*/  DEPBAR.LE SB0, 0x0 ;  /* 0x000080000000791a */ /* 0x000fc80000000000 */
[C---:B------:R-:W-:Y:S01]  /*1f10*/  IMAD.SHL.U32 R9, R22.reuse, 0x10, RZ ;  /* 0x0000001016097824 */ /* 0x040fe200078e00ff */
[----:B------:R-:W-:Y:S01]  /*1f20*/  LOP3.LUT R8, R7, 0x10, RZ, 0xc0, !PT ;  /* 0x0000001007087812 */ /* 0x000fe200078ec0ff */
[----:B------:R-:W-:Y:S01]  /*1f30*/  IMAD.SHL.U32 R22, R22, 0x8, RZ ;  /* 0x0000000816167824 */ /* 0x000fe200078e00ff */
[----:B------:R-:W-:Y:S02]  /*1f40*/  F2FP.BF16.F32.PACK_AB R24, R25, R24 ;  /* 0x000000181918723e */ /* 0x000fe400000010ff */
[----:B------:R-:W-:Y:S02]  /*1f50*/  LOP3.LUT R9, R9, 0x30, RZ, 0xc0, !PT ;  /* 0x0000003009097812 */ /* 0x000fe400078ec0ff */
[----:B------:R-:W-:Y:S02]  /*1f60*/  LOP3.LUT R8, R8, 0x8, R21, 0xf8, !PT ;  /* 0x0000000808087812 */ /* 0x000fe400078ef815 */
[----:B------:R-:W-:Y:S02]  /*1f70*/  LOP3.LUT R9, R9, 0xf, R2, 0xf8, !PT ;  /* 0x0000000f09097812 */ /* 0x000fe400078ef802 */
[----:B------:R-:W-:-:S02]  /*1f80*/  F2FP.BF16.F32.PACK_AB R25, R27, R26 ;  /* 0x0000001a1b19723e */ /* 0x000fc400000010ff */
[----:B------:R-:W-:Y:S01]  /*1f90*/  F2FP.BF16.F32.PACK_AB R26, R29, R28 ;  /* 0x0000001c1d1a723e */ /* 0x000fe200000010ff */
[----:B------:R-:W-:Y:S01]  /*1fa0*/  IMAD R8, R9, 0x28, R8 ;  /* 0x0000002809087824 */ /* 0x000fe200078e0208 */
[----:B------:R-:W-:Y:S02]  /*1fb0*/  F2FP.BF16.F32.PACK_AB R27, R31, R30 ;  /* 0x0000001e1f1b723e */ /* 0x000fe400000010ff */
[----:B------:R-:W-:Y:S02]  /*1fc0*/  LOP3.LUT R2, R4, 0x18, R5, 0xf8, !PT ;  /* 0x0000001804027812 */ /* 0x000fe400078ef805 */
[----:B------:R-:W-:Y:S01]  /*1fd0*/  LEA R8, R8, UR6, 0x1 ;  /* 0x0000000608087c11 */ /* 0x000fe2000f8e08ff */
[----:B------:R-:W-:Y:S01]  /*1fe0*/  BAR.SYNC.DEFER_BLOCKING 0x0 ;  /* 0x0000000000007b1d */ /* 0x000fe20000010000 */
[----:B------:R-:W-:Y:S02]  /*1ff0*/  ISETP.GE.AND P0, PT, R3, R0, PT ;  /* 0x000000000300720c */ /* 0x000fe40003f06270 */
[----:B------:R-:W-:-:S02]  /*2000*/  LOP3.LUT R7, R22, 0x38, RZ, 0xc0, !PT ;  /* 0x0000003816077812 */ /* 0x000fc400078ec0ff */
[----:B------:R-:W-:Y:S02]  /*2010*/  ISETP.LT.AND P0, PT, R2, 0xc00, !P0 ;  /* 0x00000c000200780c */ /* 0x000fe40004701270 */
[----:B------:R-:W-:-:S05]  /*2020*/  LOP3.LUT R7, R7, 0x7, R32, 0xf8, !PT ;  /* 0x0000000707077812 */ /* 0x000fca00078ef820 */
[----:B------:R-:W-:-:S05]  /*2030*/  IMAD R7, R7, 0x28, R6 ;  /* 0x0000002807077824 */ /* 0x000fca00078e0206 */
[----:B------:R-:W-:Y:S01]  /*2040*/  LEA R7, R7, UR6, 0x1 ;  /* 0x0000000607077c11 */ /* 0x000fe2000f8e08ff */
[----:B------:R2:W-:Y:S01]  /*2050*/  STSM.16.M88.4 [R8], R24 ;  /* 0x0000001808007844 */ /* 0x0005e20000000200 */
[----:B------:R-:W-:Y:S06]  /*2060*/  BAR.SYNC.DEFER_BLOCKING 0x0 ;  /* 0x0000000000007b1d */ /* 0x000fec0000010000 */
[----:B--2---:R-:W-:Y:S05]  /*2070*/  @!P0 EXIT ;  /* 0x000000000000894d */ /* 0x004fea0003800000 */
[----:B------:R-:W1:Y:S01]  /*2080*/  LDS.128 R8, [R7] ;  /* 0x0000000007087984 */ /* 0x000e620000000c00 */
[----:B------:R-:W2:Y:S01]  /*2090*/  LDC.64 R4, c[0x0][0x220] ;  /* 0x00008800ff047b82 */ /* 0x000ea20000000a00 */
[----:B------:R-:W-:-:S04]  /*20a0*/  IMAD R3, R3, 0xc00, R2 ;  /* 0x00000c0003037824 */ /* 0x000fc800078e0202 */
[----:B--2---:R-:W-:-:S05]  /*20b0*/  IMAD.WIDE R4, R3, 0x2, R4 ;  /* 0x0000000203047825 */ /* 0x004fca00078e0204 */
[----:B-1----:R-:W-:Y:S01]  /*20c0*/  STG.E.128 desc[UR20][R4.64], R8 ;  /* 0x0000000804007986 */ /* 0x002fe2000c101d14 */
[----:B------:R-:W-:Y:S05]  /*20d0*/  EXIT ;  /* 0x000000000000794d */ /* 0x000fea0003800000 */
.L_x_1:
[----:B------:R-:W-:-:S00]  /*20e0*/  BRA `(.L_x_1) ;  /* 0xfffffffc00fc7947 */ /* 0x000fc0000383ffff */
[----:B------:R-:W-:-:S00]  /*20f0*/  NOP ;  /* 0x0000000000007918 */ /* 0x000fc00000000000 */
        /* <DEDUP_REMOVED lines=8> */
.L_x_2:


//--------------------- .nv.shared.triton_mm      --------------------------
	.section	.nv.shared.triton_mm,"aw",@nobits
	.sectionflags	@""
	.align	16
	.zero		1024


//--------------------- .nv.constant0.triton_mm   --------------------------
	.section	.nv.constant0.triton_mm,"a",@progbits
	.sectionflags	@""
	.align	4
.nv.constant0.triton_mm:
	.zero		556
